	.headerflags	@"EF_CUDA_TEXMODE_UNIFIED EF_CUDA_64BIT_ADDRESS EF_CUDA_ACCELERATORS EF_CUDA_SM90 EF_CUDA_VIRTUAL_SM(EF_CUDA_SM90)"
	.elftype	@"ET_EXEC"


//--------------------- .nv.info                  --------------------------
	.section	.nv.info,"",@"SHT_CUDA_INFO"
	.align	4


	//----- nvinfo : EIATTR_REGCOUNT
	.align		4
        /*0000*/ 	.byte	0x04, 0x2f
        /*0002*/ 	.short	(.L_3 - .L_2)
	.align		4
.L_2:
        /*0004*/ 	.word	index@(triton_poi_fused__native_batch_norm_legit_no_training_avg_pool2d_cat_relu_10)
        /*0008*/ 	.word	0x00000020


	//----- nvinfo : EIATTR_MIN_STACK_SIZE
	.align		4
.L_3:
        /*000c*/ 	.byte	0x04, 0x12
        /*000e*/ 	.short	(.L_5 - .L_4)
	.align		4
.L_4:
        /*0010*/ 	.word	index@(triton_poi_fused__native_batch_norm_legit_no_training_avg_pool2d_cat_relu_10)
        /*0014*/ 	.word	0x00000000


	//----- nvinfo : EIATTR_FRAME_SIZE
	.align		4
.L_5:
        /*0018*/ 	.byte	0x04, 0x11
        /*001a*/ 	.short	(.L_7 - .L_6)
	.align		4
.L_6:
        /*001c*/ 	.word	index@(triton_poi_fused__native_batch_norm_legit_no_training_avg_pool2d_cat_relu_10)
        /*0020*/ 	.word	0x00000000


	//----- nvinfo : EIATTR_MIN_STACK_SIZE
	.align		4
.L_7:
        /*0024*/ 	.byte	0x04, 0x12
        /*0026*/ 	.short	(.L_9 - .L_8)
	.align		4
.L_8:
        /*0028*/ 	.word	index@(triton_poi_fused__native_batch_norm_legit_no_training_avg_pool2d_cat_relu_10)
        /*002c*/ 	.word	0x00000000
.L_9:


//--------------------- .nv.info.triton_poi_fused__native_batch_norm_legit_no_training_avg_pool2d_cat_relu_10 --------------------------
	.section	.nv.info.triton_poi_fused__native_batch_norm_legit_no_training_avg_pool2d_cat_relu_10,"",@"SHT_CUDA_INFO"
	.sectionflags	@""
	.align	4


	//----- nvinfo : EIATTR_CUDA_API_VERSION
	.align		4
        /*0000*/ 	.byte	0x04, 0x37
        /*0002*/ 	.short	(.L_11 - .L_10)
.L_10:
        /*0004*/ 	.word	0x0000007c


	//----- nvinfo : EIATTR_KPARAM_INFO
	.align		4
.L_11:
        /*0008*/ 	.byte	0x04, 0x17
        /*000a*/ 	.short	(.L_13 - .L_12)
.L_12:
        /*000c*/ 	.word	0x00000000
        /*0010*/ 	.short	0x000c
        /*0012*/ 	.short	0x0060
        /*0014*/ 	.byte	0x00, 0xf0, 0x11, 0x00


	//----- nvinfo : EIATTR_KPARAM_INFO
	.align		4
.L_13:
        /*0018*/ 	.byte	0x04, 0x17
        /*001a*/ 	.short	(.L_15 - .L_14)
.L_14:
        /*001c*/ 	.word	0x00000000
        /*0020*/ 	.short	0x000b
        /*0022*/ 	.short	0x0058
        /*0024*/ 	.byte	0x00, 0xf4, 0x21, 0x00


	//----- nvinfo : EIATTR_KPARAM_INFO
	.align		4
.L_15:
        /*0028*/ 	.byte	0x04, 0x17
        /*002a*/ 	.short	(.L_17 - .L_16)
.L_16:
        /*002c*/ 	.word	0x00000000
        /*0030*/ 	.short	0x000a
        /*0032*/ 	.short	0x0050
        /*0034*/ 	.byte	0x00, 0xf4, 0x21, 0x00


	//----- nvinfo : EIATTR_KPARAM_INFO
	.align		4
.L_17:
        /*0038*/ 	.byte	0x04, 0x17
        /*003a*/ 	.short	(.L_19 - .L_18)
.L_18:
        /*003c*/ 	.word	0x00000000
        /*0040*/ 	.short	0x0009
        /*0042*/ 	.short	0x0048
        /*0044*/ 	.byte	0x00, 0xf4, 0x21, 0x00


	//----- nvinfo : EIATTR_KPARAM_INFO
	.align		4
.L_19:
        /*0048*/ 	.byte	0x04, 0x17
        /*004a*/ 	.short	(.L_21 - .L_20)
.L_20:
        /*004c*/ 	.word	0x00000000
        /*0050*/ 	.short	0x0008
        /*0052*/ 	.short	0x0040
        /*0054*/ 	.byte	0x00, 0xf4, 0x21, 0x00


	//----- nvinfo : EIATTR_KPARAM_INFO
	.align		4
.L_21:
        /*0058*/ 	.byte	0x04, 0x17
        /*005a*/ 	.short	(.L_23 - .L_22)
.L_22:
        /*005c*/ 	.word	0x00000000
        /*0060*/ 	.short	0x0007
        /*0062*/ 	.short	0x0038
        /*0064*/ 	.byte	0x00, 0xf4, 0x21, 0x00


	//----- nvinfo : EIATTR_KPARAM_INFO
	.align		4
.L_23:
        /*0068*/ 	.byte	0x04, 0x17
        /*006a*/ 	.short	(.L_25 - .L_24)
.L_24:
        /*006c*/ 	.word	0x00000000
        /*0070*/ 	.short	0x0006
        /*0072*/ 	.short	0x0030
        /*0074*/ 	.byte	0x00, 0xf4, 0x21, 0x00


	//----- nvinfo : EIATTR_KPARAM_INFO
	.align		4
.L_25:
        /*0078*/ 	.byte	0x04, 0x17
        /*007a*/ 	.short	(.L_27 - .L_26)
.L_26:
        /*007c*/ 	.word	0x00000000
        /*0080*/ 	.short	0x0005
        /*0082*/ 	.short	0x0028
        /*0084*/ 	.byte	0x00, 0xf4, 0x21, 0x00


	//----- nvinfo : EIATTR_KPARAM_INFO
	.align		4
.L_27:
        /*0088*/ 	.byte	0x04, 0x17
        /*008a*/ 	.short	(.L_29 - .L_28)
.L_28:
        /*008c*/ 	.word	0x00000000
        /*0090*/ 	.short	0x0004
        /*0092*/ 	.short	0x0020
        /*0094*/ 	.byte	0x00, 0xf4, 0x21, 0x00


	//----- nvinfo : EIATTR_KPARAM_INFO
	.align		4
.L_29:
        /*0098*/ 	.byte	0x04, 0x17
        /*009a*/ 	.short	(.L_31 - .L_30)
.L_30:
        /*009c*/ 	.word	0x00000000
        /*00a0*/ 	.short	0x0003
        /*00a2*/ 	.short	0x0018
        /*00a4*/ 	.byte	0x00, 0xf4, 0x21, 0x00


	//----- nvinfo : EIATTR_KPARAM_INFO
	.align		4
.L_31:
        /*00a8*/ 	.byte	0x04, 0x17
        /*00aa*/ 	.short	(.L_33 - .L_32)
.L_32:
        /*00ac*/ 	.word	0x00000000
        /*00b0*/ 	.short	0x0002
        /*00b2*/ 	.short	0x0010
        /*00b4*/ 	.byte	0x00, 0xf4, 0x21, 0x00


	//----- nvinfo : EIATTR_KPARAM_INFO
	.align		4
.L_33:
        /*00b8*/ 	.byte	0x04, 0x17
        /*00ba*/ 	.short	(.L_35 - .L_34)
.L_34:
        /*00bc*/ 	.word	0x00000000
        /*00c0*/ 	.short	0x0001
        /*00c2*/ 	.short	0x0008
        /*00c4*/ 	.byte	0x00, 0xf4, 0x21, 0x00


	//----- nvinfo : EIATTR_KPARAM_INFO
	.align		4
.L_35:
        /*00c8*/ 	.byte	0x04, 0x17
        /*00ca*/ 	.short	(.L_37 - .L_36)
.L_36:
        /*00cc*/ 	.word	0x00000000
        /*00d0*/ 	.short	0x0000
        /*00d2*/ 	.short	0x0000
        /*00d4*/ 	.byte	0x00, 0xf4, 0x21, 0x00


	//----- nvinfo : EIATTR_SPARSE_MMA_MASK
	.align		4
.L_37:
        /*00d8*/ 	.byte	0x03, 0x50
        /*00da*/ 	.short	0x0000


	//----- nvinfo : EIATTR_MAXREG_COUNT
	.align		4
        /*00dc*/ 	.byte	0x03, 0x1b
        /*00de*/ 	.short	0x00ff


	//----- nvinfo : EIATTR_EXIT_INSTR_OFFSETS
	.align		4
        /*00e0*/ 	.byte	0x04, 0x1c
        /*00e2*/ 	.short	(.L_39 - .L_38)


	//   ....[0]....
.L_38:
        /*00e4*/ 	.word	0x00000750


	//----- nvinfo : EIATTR_REQNTID
	.align		4
.L_39:
        /*00e8*/ 	.byte	0x04, 0x10
        /*00ea*/ 	.short	(.L_41 - .L_40)
.L_40:
        /*00ec*/ 	.word	0x00000080
        /*00f0*/ 	.word	0x00000001
        /*00f4*/ 	.word	0x00000001


	//----- nvinfo : EIATTR_CBANK_PARAM_SIZE
	.align		4
.L_41:
        /*00f8*/ 	.byte	0x03, 0x19
        /*00fa*/ 	.short	0x0064


	//----- nvinfo : EIATTR_PARAM_CBANK
	.align		4
        /*00fc*/ 	.byte	0x04, 0x0a
        /*00fe*/ 	.short	(.L_43 - .L_42)
	.align		4
.L_42:
        /*0100*/ 	.word	index@(.nv.constant0.triton_poi_fused__native_batch_norm_legit_no_training_avg_pool2d_cat_relu_10)
        /*0104*/ 	.short	0x0210
        /*0106*/ 	.short	0x0064


	//----- nvinfo : EIATTR_SW_WAR
	.align		4
.L_43:
        /*0108*/ 	.byte	0x04, 0x36
        /*010a*/ 	.short	(.L_45 - .L_44)
.L_44:
        /*010c*/ 	.word	0x00000008
.L_45:


//--------------------- .nv.callgraph             --------------------------
	.section	.nv.callgraph,"",@"SHT_CUDA_CALLGRAPH"
	.align	4
	.sectionentsize	8
	.align		4
        /*0000*/ 	.word	0x00000000
	.align		4
        /*0004*/ 	.word	0xffffffff
	.align		4
        /*0008*/ 	.word	0x00000000
	.align		4
        /*000c*/ 	.word	0xfffffffe
	.align		4
        /*0010*/ 	.word	0x00000000
	.align		4
        /*0014*/ 	.word	0xfffffffd
	.align		4
        /*0018*/ 	.word	0x00000000
	.align		4
        /*001c*/ 	.word	0xfffffffc


//--------------------- .nv.constant4             --------------------------
	.section	.nv.constant4,"a",@progbits
	.align	8
	.align		8
.nv.constant4:
        /*0000*/ 	.dword	_$_str
	.align		8
        /*0008*/ 	.dword	_$_str_$_2


//--------------------- .text.triton_poi_fused__native_batch_norm_legit_no_training_avg_pool2d_cat_relu_10 --------------------------
	.section	.text.triton_poi_fused__native_batch_norm_legit_no_training_avg_pool2d_cat_relu_10,"ax",@progbits
	.align	128
        .global         triton_poi_fused__native_batch_norm_legit_no_training_avg_pool2d_cat_relu_10
        .type           triton_poi_fused__native_batch_norm_legit_no_training_avg_pool2d_cat_relu_10,@function
        .size           triton_poi_fused__native_batch_norm_legit_no_training_avg_pool2d_cat_relu_10,(.L_x_1 - triton_poi_fused__native_batch_norm_legit_no_training_avg_pool2d_cat_relu_10)
        .other          triton_poi_fused__native_batch_norm_legit_no_training_avg_pool2d_cat_relu_10,@"STO_CUDA_ENTRY STV_DEFAULT"
triton_poi_fused__native_batch_norm_legit_no_training_avg_pool2d_cat_relu_10:
.text.triton_poi_fused__native_batch_norm_legit_no_training_avg_pool2d_cat_relu_10:
[----:B------:R-:W-:Y:S01]  /*0000*/  LDC R1, c[0x0][0x28] ;  /* 0x00000a00ff017b82 */ /* 0x000fe20000000800 */
[----:B------:R-:W1:Y:S07]  /*0010*/  S2R R0, SR_TID.X ;  /* 0x0000000000007919 */ /* 0x000e6e0000002100 */
[----:B------:R-:W2:Y:S01]  /*0020*/  LDC.64 R14, c[0x0][0x220] ;  /* 0x00008800ff0e7b82 */ /* 0x000ea20000000a00 */
[----:B------:R-:W-:Y:S01]  /*0030*/  ULDC.64 UR4, c[0x0][0x208] ;  /* 0x0000820000047ab9 */ /* 0x000fe20000000a00 */
[----:B------:R-:W3:Y:S06]  /*0040*/  S2R R3, SR_CTAID.X ;  /* 0x0000000000037919 */ /* 0x000eec0000002500 */
[----:B------:R-:W4:Y:S08]  /*0050*/  LDC.64 R6, c[0x0][0x210] ;  /* 0x00008400ff067b82 */ /* 0x000f300000000a00 */
[----:B------:R-:W5:Y:S01]  /*0060*/  LDC.64 R10, c[0x0][0x218] ;  /* 0x00008600ff0a7b82 */ /* 0x000f620000000a00 */
[----:B-1----:R-:W-:-:S02]  /*0070*/  SHF.L.U32 R0, R0, 0x1, RZ ;  /* 0x0000000100007819 */ /* 0x002fc400000006ff */
[----:B---3--:R-:W-:Y:S02]  /*0080*/  SHF.R.S32.HI R5, RZ, 0x17, R3 ;  /* 0x00000017ff057819 */ /* 0x008fe40000011403 */
[----:B------:R-:W-:Y:S02]  /*0090*/  LOP3.LUT R0, R0, 0xfe, RZ, 0xc0, !PT ;  /* 0x000000fe00007812 */ /* 0x000fe400078ec0ff */
[----:B------:R-:W-:Y:S02]  /*00a0*/  SGXT R5, R5, 0x1 ;  /* 0x000000010505781a */ /* 0x000fe40000000200 */
[----:B------:R-:W-:-:S04]  /*00b0*/  LEA R0, R3, R0, 0x8 ;  /* 0x0000000003007211 */ /* 0x000fc800078e40ff */
[----:B------:R-:W-:-:S04]  /*00c0*/  LEA.HI R2, R5, R0, RZ, 0x6 ;  /* 0x0000000005027211 */ /* 0x000fc800078f30ff */
[----:B------:R-:W-:-:S04]  /*00d0*/  SHF.R.S32.HI R2, RZ, 0x6, R2 ;  /* 0x00000006ff027819 */ /* 0x000fc80000011402 */
[----:B------:R-:W-:-:S04]  /*00e0*/  LEA.HI R3, R2, R2, RZ, 0x7 ;  /* 0x0000000202037211 */ /* 0x000fc800078f38ff */
[----:B------:R-:W-:-:S04]  /*00f0*/  LOP3.LUT R3, R3, 0xffffff80, RZ, 0xc0, !PT ;  /* 0xffffff8003037812 */ /* 0x000fc800078ec0ff */
[----:B------:R-:W-:-:S05]  /*0100*/  IADD3 R17, R2, -R3, RZ ;  /* 0x8000000302117210 */ /* 0x000fca0007ffe0ff */
[----:B--2---:R-:W-:-:S06]  /*0110*/  IMAD.WIDE R14, R17, 0x4, R14 ;  /* 0x00000004110e7825 */ /* 0x004fcc00078e020e */
[----:B------:R-:W2:Y:S01]  /*0120*/  LDG.E.EL R14, desc[UR4][R14.64] ;  /* 0x000000040e0e7981 */ /* 0x000ea2000c2e1900 */
[----:B------:R-:W-:Y:S02]  /*0130*/  SHF.R.S32.HI R9, RZ, 0x1f, R0 ;  /* 0x0000001fff097819 */ /* 0x000fe40000011400 */
[----:B------:R-:W-:Y:S02]  /*0140*/  IADD3 R2, R0, 0x1, RZ ;  /* 0x0000000100027810 */ /* 0x000fe40007ffe0ff */
[----:B------:R-:W-:Y:S02]  /*0150*/  LEA.HI R3, R9, R0, RZ, 0x3 ;  /* 0x0000000009037211 */ /* 0x000fe400078f18ff */
[----:B------:R-:W-:Y:S02]  /*0160*/  LEA.HI R4, R5, R2, RZ, 0x3 ;  /* 0x0000000205047211 */ /* 0x000fe400078f18ff */
[C---:B------:R-:W-:Y:S02]  /*0170*/  LOP3.LUT R5, R3.reuse, 0x7ffffff8, RZ, 0xc0, !PT ;  /* 0x7ffffff803057812 */ /* 0x040fe400078ec0ff */
[----:B------:R-:W-:-:S02]  /*0180*/  SHF.L.U32 R8, R3, 0x2, RZ ;  /* 0x0000000203087819 */ /* 0x000fc400000006ff */
[----:B------:R-:W-:Y:S01]  /*0190*/  LOP3.LUT R3, R4, 0x7ffffff8, RZ, 0xc0, !PT ;  /* 0x7ffffff804037812 */ /* 0x000fe200078ec0ff */
[----:B------:R-:W-:Y:S01]  /*01a0*/  IMAD.IADD R5, R0, 0x1, -R5 ;  /* 0x0000000100057824 */ /* 0x000fe200078e0a05 */
[----:B------:R-:W-:Y:S02]  /*01b0*/  LOP3.LUT R8, R8, 0xffffffe0, RZ, 0xc0, !PT ;  /* 0xffffffe008087812 */ /* 0x000fe400078ec0ff */
[----:B------:R-:W-:Y:S02]  /*01c0*/  IADD3 R3, R2, -R3, RZ ;  /* 0x8000000302037210 */ /* 0x000fe40007ffe0ff */
[-C--:B------:R-:W-:Y:S02]  /*01d0*/  LEA R13, R5, R8.reuse, 0x1 ;  /* 0x00000008050d7211 */ /* 0x080fe400078e08ff */
[----:B------:R-:W-:Y:S01]  /*01e0*/  LEA R29, R3, R8, 0x1 ;  /* 0x00000008031d7211 */ /* 0x000fe200078e08ff */
[----:B-----5:R-:W-:Y:S01]  /*01f0*/  IMAD.WIDE R10, R17, 0x4, R10 ;  /* 0x00000004110a7825 */ /* 0x020fe200078e020a */
[----:B------:R-:W1:Y:S03]  /*0200*/  LDC.64 R2, c[0x0][0x228] ;  /* 0x00008a00ff027b82 */ /* 0x000e660000000a00 */
[C---:B------:R-:W-:Y:S01]  /*0210*/  VIADD R23, R13.reuse, 0x10 ;  /* 0x000000100d177836 */ /* 0x040fe20000000000 */
[----:B------:R-:W-:Y:S01]  /*0220*/  IADD3 R21, R29, 0x10, RZ ;  /* 0x000000101d157810 */ /* 0x000fe20007ffe0ff */
[--C-:B----4-:R-:W-:Y:S01]  /*0230*/  IMAD.WIDE R26, R13, 0x4, R6.reuse ;  /* 0x000000040d1a7825 */ /* 0x110fe200078e0206 */
[----:B------:R-:W-:Y:S01]  /*0240*/  IADD3 R13, R13, 0x11, RZ ;  /* 0x000000110d0d7810 */ /* 0x000fe20007ffe0ff */
[----:B------:R-:W3:Y:S01]  /*0250*/  LDG.E.EL R10, desc[UR4][R10.64] ;  /* 0x000000040a0a7981 */ /* 0x000ee2000c2e1900 */
[----:B------:R-:W4:Y:S01]  /*0260*/  LDC.64 R4, c[0x0][0x230] ;  /* 0x00008c00ff047b82 */ /* 0x000f220000000a00 */
[--C-:B------:R-:W-:Y:S01]  /*0270*/  IMAD.WIDE R24, R29, 0x4, R6.reuse ;  /* 0x000000041d187825 */ /* 0x100fe200078e0206 */
[----:B------:R-:W-:Y:S01]  /*0280*/  IADD3 R29, R29, 0x11, RZ ;  /* 0x000000111d1d7810 */ /* 0x000fe20007ffe0ff */
[----:B------:R-:W5:Y:S02]  /*0290*/  LDG.E.EL R19, desc[UR4][R26.64] ;  /* 0x000000041a137981 */ /* 0x000f64000c2e1900 */
[----:B------:R-:W-:-:S02]  /*02a0*/  IMAD.WIDE R22, R23, 0x4, R6 ;  /* 0x0000000417167825 */ /* 0x000fc400078e0206 */
[----:B------:R-:W5:Y:S02]  /*02b0*/  LDG.E.EL R18, desc[UR4][R26.64+0x4] ;  /* 0x000004041a127981 */ /* 0x000f64000c2e1900 */
[--C-:B------:R-:W-:Y:S02]  /*02c0*/  IMAD.WIDE R20, R21, 0x4, R6.reuse ;  /* 0x0000000415147825 */ /* 0x100fe400078e0206 */
[----:B------:R-:W3:Y:S02]  /*02d0*/  LDG.E.EL R8, desc[UR4][R24.64] ;  /* 0x0000000418087981 */ /* 0x000ee4000c2e1900 */
[--C-:B------:R-:W-:Y:S02]  /*02e0*/  IMAD.WIDE R12, R13, 0x4, R6.reuse ;  /* 0x000000040d0c7825 */ /* 0x100fe400078e0206 */
[----:B------:R-:W3:Y:S02]  /*02f0*/  LDG.E.EL R15, desc[UR4][R24.64+0x4] ;  /* 0x00000404180f7981 */ /* 0x000ee4000c2e1900 */
[----:B------:R-:W-:-:S02]  /*0300*/  IMAD.WIDE R6, R29, 0x4, R6 ;  /* 0x000000041d067825 */ /* 0x000fc400078e0206 */
[----:B------:R-:W3:Y:S04]  /*0310*/  LDG.E.EL R22, desc[UR4][R22.64] ;  /* 0x0000000416167981 */ /* 0x000ee8000c2e1900 */
[----:B------:R-:W3:Y:S04]  /*0320*/  LDG.E.EL R20, desc[UR4][R20.64] ;  /* 0x0000000414147981 */ /* 0x000ee8000c2e1900 */
[----:B------:R-:W3:Y:S04]  /*0330*/  LDG.E.EL R12, desc[UR4][R12.64] ;  /* 0x000000040c0c7981 */ /* 0x000ee8000c2e1900 */
[----:B------:R4:W3:Y:S01]  /*0340*/  LDG.E.EL R6, desc[UR4][R6.64] ;  /* 0x0000000406067981 */ /* 0x0008e2000c2e1900 */
[----:B-1----:R-:W-:-:S04]  /*0350*/  IMAD.WIDE R2, R17, 0x4, R2 ;  /* 0x0000000411027825 */ /* 0x002fc800078e0202 */
[----:B----4-:R-:W-:Y:S02]  /*0360*/  IMAD.WIDE R4, R17, 0x4, R4 ;  /* 0x0000000411047825 */ /* 0x010fe400078e0204 */
[----:B------:R1:W4:Y:S04]  /*0370*/  LDG.E.EL R17, desc[UR4][R2.64] ;  /* 0x0000000402117981 */ /* 0x000328000c2e1900 */
[----:B------:R2:W4:Y:S01]  /*0380*/  LDG.E.EL R16, desc[UR4][R4.64] ;  /* 0x0000000404107981 */ /* 0x000522000c2e1900 */
[----:B0-----:R-:W-:Y:S01]  /*0390*/  HFMA2.MMA R7, -RZ, RZ, 1.625, 0 ;  /* 0x3e800000ff077435 */ /* 0x001fe200000001ff */
[----:B------:R-:W-:Y:S01]  /*03a0*/  LEA.HI R9, R9, R0, RZ, 0xd ;  /* 0x0000000009097211 */ /* 0x000fe200078f68ff */
[----:B-1----:R-:W0:Y:S02]  /*03b0*/  LDC.64 R2, c[0x0][0x240] ;  /* 0x00009000ff027b82 */ /* 0x002e240000000a00 */
[----:B0-----:R-:W-:-:S04]  /*03c0*/  IMAD.WIDE R2, R0, 0x4, R2 ;  /* 0x0000000400027825 */ /* 0x001fc800078e0202 */
[----:B--2---:R-:W-:-:S04]  /*03d0*/  FADD R14, R14, 9.9999997473787516356e-06 ;  /* 0x3727c5ac0e0e7421 */ /* 0x004fc80000000000 */
[----:B------:R-:W0:Y:S02]  /*03e0*/  MUFU.SQRT R21, R14 ;  /* 0x0000000e00157308 */ /* 0x000e240000002000 */
[C---:B0-----:R-:W-:Y:S02]  /*03f0*/  FSETP.GT.AND P0, PT, R21.reuse, 8.50705917302346158658e+37, PT ;  /* 0x7e8000001500780b */ /* 0x041fe40003f04000 */
[----:B------:R-:W-:-:S11]  /*0400*/  FSETP.GEU.AND P1, PT, R21, 1.175494350822287508e-38, PT ;  /* 0x008000001500780b */ /* 0x000fd60003f2e000 */
[----:B------:R-:W-:-:S04]  /*0410*/  @P0 FMUL R21, R21, 0.25 ;  /* 0x3e80000015150820 */ /* 0x000fc80000400000 */
[----:B------:R-:W-:Y:S01]  /*0420*/  @!P1 FMUL R21, R21, 16777216 ;  /* 0x4b80000015159820 */ /* 0x000fe20000400000 */
[----:B-----5:R-:W-:-:S05]  /*0430*/  FADD R19, R19, R18 ;  /* 0x0000001213137221 */ /* 0x020fca0000000000 */
[----:B------:R-:W0:Y:S01]  /*0440*/  MUFU.RCP R21, R21 ;  /* 0x0000001500157308 */ /* 0x000e220000001000 */
[----:B------:R-:W-:Y:S01]  /*0450*/  FSEL R4, R7, 1, P0 ;  /* 0x3f80000007047808 */ /* 0x000fe20000000000 */
[----:B---3--:R-:W-:Y:S01]  /*0460*/  FADD R15, R8, R15 ;  /* 0x0000000f080f7221 */ /* 0x008fe20000000000 */
[----:B------:R-:W-:Y:S01]  /*0470*/  LOP3.LUT R7, R10, 0x80000000, RZ, 0x3c, !PT ;  /* 0x800000000a077812 */ /* 0x000fe200078e3cff */
[----:B------:R-:W-:Y:S02]  /*0480*/  FADD R19, R22, R19 ;  /* 0x0000001316137221 */ /* 0x000fe40000000000 */
[----:B------:R-:W-:Y:S01]  /*0490*/  @!P1 FMUL R4, R4, 16777216 ;  /* 0x4b80000004049820 */ /* 0x000fe20000400000 */
[----:B------:R-:W-:Y:S01]  /*04a0*/  SHF.R.S32.HI R18, RZ, 0xd, R9 ;  /* 0x0000000dff127819 */ /* 0x000fe20000011409 */
[----:B------:R-:W1:Y:S01]  /*04b0*/  LDC.64 R10, c[0x0][0x258] ;  /* 0x00009600ff0a7b82 */ /* 0x000e620000000a00 */
[----:B------:R-:W-:Y:S01]  /*04c0*/  FADD R5, R20, R15 ;  /* 0x0000000f14057221 */ /* 0x000fe20000000000 */
[----:B------:R-:W-:Y:S01]  /*04d0*/  FADD R24, R12, R19 ;  /* 0x000000130c187221 */ /* 0x000fe20000000000 */
[----:B0-----:R-:W-:-:S05]  /*04e0*/  FMUL R21, R21, R4 ;  /* 0x0000000415157220 */ /* 0x001fca0000400000 */
[----:B------:R-:W0:Y:S01]  /*04f0*/  LDC.64 R14, c[0x0][0x238] ;  /* 0x00008e00ff0e7b82 */ /* 0x000e220000000a00 */
[----:B------:R-:W-:Y:S01]  /*0500*/  FADD R22, R6, R5 ;  /* 0x0000000506167221 */ /* 0x000fe20000000000 */
[----:B------:R-:W-:Y:S01]  /*0510*/  LOP3.LUT R5, R9, 0xffffe000, RZ, 0xc0, !PT ;  /* 0xffffe00009057812 */ /* 0x000fe200078ec0ff */
[--C-:B------:R-:W-:Y:S02]  /*0520*/  FFMA R4, R24, 0.25, R7.reuse ;  /* 0x3e80000018047823 */ /* 0x100fe40000000007 */
[----:B------:R-:W-:Y:S02]  /*0530*/  FFMA R7, R22, 0.25, R7 ;  /* 0x3e80000016077823 */ /* 0x000fe40000000007 */
[----:B------:R-:W-:Y:S02]  /*0540*/  IMAD.IADD R19, R0, 0x1, -R5 ;  /* 0x0000000100137824 */ /* 0x000fe400078e0a05 */
[-C--:B------:R-:W-:Y:S01]  /*0550*/  FMUL R20, R4, R21.reuse ;  /* 0x0000001504147220 */ /* 0x080fe20000400000 */
[----:B------:R-:W2:Y:S01]  /*0560*/  LDC.64 R12, c[0x0][0x248] ;  /* 0x00009200ff0c7b82 */ /* 0x000ea20000000a00 */
[----:B------:R-:W-:Y:S01]  /*0570*/  FMUL R23, R7, R21 ;  /* 0x0000001507177220 */ /* 0x000fe20000400000 */
[----:B------:R-:W-:-:S06]  /*0580*/  IMAD R19, R18, 0x6000, R19 ;  /* 0x0000600012137824 */ /* 0x000fcc00078e0213 */
[----:B------:R-:W3:Y:S08]  /*0590*/  LDC.64 R4, c[0x0][0x250] ;  /* 0x00009400ff047b82 */ /* 0x000ef00000000a00 */
[----:B------:R-:W5:Y:S01]  /*05a0*/  LDC.64 R8, c[0x0][0x260] ;  /* 0x00009800ff087b82 */ /* 0x000f620000000a00 */
[----:B------:R-:W-:-:S07]  /*05b0*/  LEA R21, R18, R19, 0xb ;  /* 0x0000001312157211 */ /* 0x000fce00078e58ff */
[----:B------:R-:W5:Y:S01]  /*05c0*/  LDC.64 R6, c[0x0][0x268] ;  /* 0x00009a00ff067b82 */ /* 0x000f620000000a00 */
[C-C-:B----4-:R-:W-:Y:S01]  /*05d0*/  FFMA R20, R17.reuse, R20, R16.reuse ;  /* 0x0000001411147223 */ /* 0x150fe20000000010 */
[----:B------:R-:W-:Y:S01]  /*05e0*/  FFMA R23, R17, R23, R16 ;  /* 0x0000001711177223 */ /* 0x000fe20000000010 */
[----:B------:R-:W-:-:S03]  /*05f0*/  LEA R25, R18, R21, 0xb ;  /* 0x0000001512197211 */ /* 0x000fc600078e58ff */
[----:B------:R-:W-:Y:S02]  /*0600*/  FSETP.GEU.AND P0, PT, R20, RZ, PT ;  /* 0x000000ff1400720b */ /* 0x000fe40003f0e000 */
[----:B------:R-:W-:Y:S02]  /*0610*/  FSETP.GEU.AND P1, PT, R23, RZ, PT ;  /* 0x000000ff1700720b */ /* 0x000fe40003f2e000 */
[----:B------:R-:W-:Y:S01]  /*0620*/  LEA R27, R18, R25, 0xb ;  /* 0x00000019121b7211 */ /* 0x000fe200078e58ff */
[----:B0-----:R-:W-:-:S04]  /*0630*/  IMAD.WIDE R14, R0, 0x4, R14 ;  /* 0x00000004000e7825 */ /* 0x001fc800078e020e */
[----:B------:R-:W-:Y:S01]  /*0640*/  FMUL R16, R24, 0.25 ;  /* 0x3e80000018107820 */ /* 0x000fe20000400000 */
[----:B------:R-:W-:Y:S01]  /*0650*/  FMUL R17, R22, 0.25 ;  /* 0x3e80000016117820 */ /* 0x000fe20000400000 */
[----:B------:R-:W-:Y:S01]  /*0660*/  FSEL R22, R20, RZ, P0 ;  /* 0x000000ff14167208 */ /* 0x000fe20000000000 */
[----:B--2---:R-:W-:Y:S01]  /*0670*/  IMAD.WIDE R12, R19, 0x4, R12 ;  /* 0x00000004130c7825 */ /* 0x004fe200078e020c */
[----:B------:R-:W-:Y:S02]  /*0680*/  FSEL R23, R23, RZ, P1 ;  /* 0x000000ff17177208 */ /* 0x000fe40000800000 */
[----:B------:R-:W-:Y:S01]  /*0690*/  LEA R29, R18, R27, 0xb ;  /* 0x0000001b121d7211 */ /* 0x000fe200078e58ff */
[----:B---3--:R-:W-:Y:S01]  /*06a0*/  IMAD.WIDE R4, R21, 0x4, R4 ;  /* 0x0000000415047825 */ /* 0x008fe200078e0204 */
[----:B------:R-:W-:Y:S03]  /*06b0*/  STG.E.64 desc[UR4][R14.64], R16 ;  /* 0x000000100e007986 */ /* 0x000fe6000c101b04 */
[----:B-1----:R-:W-:Y:S01]  /*06c0*/  IMAD.WIDE R10, R25, 0x4, R10 ;  /* 0x00000004190a7825 */ /* 0x002fe200078e020a */
[----:B------:R-:W-:Y:S03]  /*06d0*/  STG.E.64 desc[UR4][R2.64], R22 ;  /* 0x0000001602007986 */ /* 0x000fe6000c101b04 */
[----:B-----5:R-:W-:Y:S01]  /*06e0*/  IMAD.WIDE R8, R27, 0x4, R8 ;  /* 0x000000041b087825 */ /* 0x020fe200078e0208 */
[----:B------:R-:W-:Y:S03]  /*06f0*/  STG.E.64 desc[UR4][R12.64], R16 ;  /* 0x000000100c007986 */ /* 0x000fe6000c101b04 */
[----:B------:R-:W-:Y:S01]  /*0700*/  IMAD.WIDE R6, R29, 0x4, R6 ;  /* 0x000000041d067825 */ /* 0x000fe200078e0206 */
[----:B------:R-:W-:Y:S04]  /*0710*/  STG.E.64 desc[UR4][R4.64], R16 ;  /* 0x0000001004007986 */ /* 0x000fe8000c101b04 */
[----:B------:R-:W-:Y:S04]  /*0720*/  STG.E.64 desc[UR4][R10.64], R16 ;  /* 0x000000100a007986 */ /* 0x000fe8000c101b04 */
[----:B------:R-:W-:Y:S04]  /*0730*/  STG.E.64 desc[UR4][R8.64], R16 ;  /* 0x0000001008007986 */ /* 0x000fe8000c101b04 */
[----:B------:R-:W-:Y:S01]  /*0740*/  STG.E.64 desc[UR4][R6.64], R16 ;  /* 0x0000001006007986 */ /* 0x000fe2000c101b04 */
[----:B------:R-:W-:Y:S05]  /*0750*/  EXIT ;  /* 0x000000000000794d */ /* 0x000fea0003800000 */
.L_x_0:
[----:B------:R-:W-:-:S00]  /*0760*/  BRA `(.L_x_0) ;  /* 0xfffffffc00fc7947 */ /* 0x000fc0000383ffff */
[----:B------:R-:W-:-:S00]  /*0770*/  NOP ;  /* 0x0000000000007918 */ /* 0x000fc00000000000 */
        /* <DEDUP_REMOVED lines=8> */
.L_x_1:


//--------------------- .nv.global.init           --------------------------
	.section	.nv.global.init,"aw",@progbits
.nv.global.init:
	.type		_$_str,@object
	.size		_$_str,(_$_str_$_2 - _$_str)
_$_str:
        /*0000*/ 	.byte	0x5f, 0x5f, 0x43, 0x55, 0x44, 0x41, 0x5f, 0x46, 0x54, 0x5a, 0x00
	.type		_$_str_$_2,@object
	.size		_$_str_$_2,(.L_1 - _$_str_$_2)
_$_str_$_2:
        /*000b*/ 	.byte	0x5f, 0x5f, 0x43, 0x55, 0x44, 0x41, 0x5f, 0x50, 0x52, 0x45, 0x43, 0x5f, 0x53, 0x51, 0x52, 0x54
        /*001b*/ 	.byte	0x00
.L_1:


//--------------------- .nv.constant0.triton_poi_fused__native_batch_norm_legit_no_training_avg_pool2d_cat_relu_10 --------------------------
	.section	.nv.constant0.triton_poi_fused__native_batch_norm_legit_no_training_avg_pool2d_cat_relu_10,"a",@progbits
	.sectionflags	@""
	.align	4
.nv.constant0.triton_poi_fused__native_batch_norm_legit_no_training_avg_pool2d_cat_relu_10:
	.zero		628
